//
// Generated by NVIDIA NVVM Compiler
//
// Compiler Build ID: CL-36424714
// Cuda compilation tools, release 13.0, V13.0.88
// Based on NVVM 20.0.0
//

.version 9.0
.target sm_100
.address_size 64

	// .globl	_Z11convolutionPfPKfS_iii
// _ZZ11convolutionPfPKfS_iiiE4N_ds has been demoted

.visible .entry _Z11convolutionPfPKfS_iii(
	.param .u64 .ptr .align 1 _Z11convolutionPfPKfS_iii_param_0,
	.param .u64 .ptr .align 1 _Z11convolutionPfPKfS_iii_param_1,
	.param .u64 .ptr .align 1 _Z11convolutionPfPKfS_iii_param_2,
	.param .u32 _Z11convolutionPfPKfS_iii_param_3,
	.param .u32 _Z11convolutionPfPKfS_iii_param_4,
	.param .u32 _Z11convolutionPfPKfS_iii_param_5
)
{
	.reg .pred 	%p<16>;
	.reg .b16 	%rs<6>;
	.reg .b32 	%r<43>;
	.reg .b32 	%f<82>;
	.reg .b64 	%rd<11>;
	// demoted variable
	.shared .align 4 .b8 _ZZ11convolutionPfPKfS_iiiE4N_ds[1600];
	ld.param.u64 	%rd6, [_Z11convolutionPfPKfS_iii_param_0];
	ld.param.u64 	%rd7, [_Z11convolutionPfPKfS_iii_param_1];
	ld.param.u64 	%rd8, [_Z11convolutionPfPKfS_iii_param_2];
	ld.param.u32 	%r12, [_Z11convolutionPfPKfS_iii_param_3];
	ld.param.u32 	%r13, [_Z11convolutionPfPKfS_iii_param_4];
	ld.param.u32 	%r14, [_Z11convolutionPfPKfS_iii_param_5];
	setp.lt.s32 	%p3, %r12, 1;
	@%p3 bra 	$L__BB0_7;
	cvta.to.global.u64 	%rd1, %rd7;
	mov.u32 	%r15, %tid.x;
	mov.u32 	%r16, %tid.y;
	mov.u32 	%r17, %ctaid.y;
	shl.b32 	%r18, %r17, 4;
	add.s32 	%r19, %r18, %r16;
	mov.u32 	%r20, %ctaid.x;
	shl.b32 	%r21, %r20, 4;
	add.s32 	%r22, %r21, %r15;
	shl.b32 	%r23, %r16, 4;
	add.s32 	%r24, %r23, %r15;
	cvt.u16.u32 	%rs1, %r24;
	mul.hi.u16 	%rs2, %rs1, 26215;
	shr.u16 	%rs3, %rs2, 3;
	cvt.u32.u16 	%r25, %rs3;
	mul.lo.s16 	%rs4, %rs3, 20;
	sub.s16 	%rs5, %rs1, %rs4;
	cvt.u32.u16 	%r26, %rs5;
	add.s32 	%r27, %r18, %r25;
	add.s32 	%r29, %r21, %r26;
	add.s32 	%r30, %r29, -2;
	add.s32 	%r31, %r27, -2;
	setp.gt.u32 	%p4, %r27, 1;
	setp.lt.s32 	%p5, %r31, %r14;
	and.pred  	%p6, %p4, %p5;
	setp.gt.s32 	%p7, %r30, -1;
	setp.lt.s32 	%p8, %r30, %r13;
	and.pred  	%p9, %p7, %p8;
	and.pred  	%p1, %p6, %p9;
	mul.wide.u16 	%r32, %rs3, 80;
	mov.u32 	%r33, _ZZ11convolutionPfPKfS_iiiE4N_ds;
	add.s32 	%r34, %r33, %r32;
	mul.wide.u16 	%r35, %rs5, 4;
	add.s32 	%r1, %r34, %r35;
	setp.lt.s32 	%p11, %r19, %r14;
	setp.lt.s32 	%p12, %r22, %r13;
	and.pred  	%p2, %p12, %p11;
	mad.lo.s32 	%r36, %r13, %r19, %r22;
	mul.lo.s32 	%r41, %r36, %r12;
	mad.lo.s32 	%r37, %r16, 80, %r33;
	shl.b32 	%r38, %r15, 2;
	add.s32 	%r3, %r37, %r38;
	neg.s32 	%r42, %r12;
	mad.lo.s32 	%r39, %r31, %r13, %r30;
	mul.lo.s32 	%r40, %r12, %r39;
	cvta.to.global.u64 	%rd2, %rd6;
	cvta.to.global.u64 	%rd3, %rd8;
	not.pred 	%p13, %p1;
	not.pred 	%p14, %p2;
$L__BB0_2:
	mul.wide.s32 	%rd9, %r41, 4;
	add.s64 	%rd4, %rd3, %rd9;
	mul.wide.s32 	%rd10, %r40, 4;
	add.s64 	%rd5, %rd2, %rd10;
	mov.f32 	%f81, 0f00000000;
	@%p13 bra 	$L__BB0_4;
	ld.global.f32 	%f81, [%rd5];
$L__BB0_4:
	st.shared.f32 	[%r1], %f81;
	bar.sync 	0;
	ld.shared.f32 	%f5, [%r3];
	ld.global.nc.f32 	%f6, [%rd1];
	fma.rn.f32 	%f7, %f5, %f6, 0f00000000;
	ld.shared.f32 	%f8, [%r3+4];
	ld.global.nc.f32 	%f9, [%rd1+4];
	fma.rn.f32 	%f10, %f8, %f9, %f7;
	ld.shared.f32 	%f11, [%r3+8];
	ld.global.nc.f32 	%f12, [%rd1+8];
	fma.rn.f32 	%f13, %f11, %f12, %f10;
	ld.shared.f32 	%f14, [%r3+12];
	ld.global.nc.f32 	%f15, [%rd1+12];
	fma.rn.f32 	%f16, %f14, %f15, %f13;
	ld.shared.f32 	%f17, [%r3+16];
	ld.global.nc.f32 	%f18, [%rd1+16];
	fma.rn.f32 	%f19, %f17, %f18, %f16;
	ld.shared.f32 	%f20, [%r3+80];
	ld.global.nc.f32 	%f21, [%rd1+20];
	fma.rn.f32 	%f22, %f20, %f21, %f19;
	ld.shared.f32 	%f23, [%r3+84];
	ld.global.nc.f32 	%f24, [%rd1+24];
	fma.rn.f32 	%f25, %f23, %f24, %f22;
	ld.shared.f32 	%f26, [%r3+88];
	ld.global.nc.f32 	%f27, [%rd1+28];
	fma.rn.f32 	%f28, %f26, %f27, %f25;
	ld.shared.f32 	%f29, [%r3+92];
	ld.global.nc.f32 	%f30, [%rd1+32];
	fma.rn.f32 	%f31, %f29, %f30, %f28;
	ld.shared.f32 	%f32, [%r3+96];
	ld.global.nc.f32 	%f33, [%rd1+36];
	fma.rn.f32 	%f34, %f32, %f33, %f31;
	ld.shared.f32 	%f35, [%r3+160];
	ld.global.nc.f32 	%f36, [%rd1+40];
	fma.rn.f32 	%f37, %f35, %f36, %f34;
	ld.shared.f32 	%f38, [%r3+164];
	ld.global.nc.f32 	%f39, [%rd1+44];
	fma.rn.f32 	%f40, %f38, %f39, %f37;
	ld.shared.f32 	%f41, [%r3+168];
	ld.global.nc.f32 	%f42, [%rd1+48];
	fma.rn.f32 	%f43, %f41, %f42, %f40;
	ld.shared.f32 	%f44, [%r3+172];
	ld.global.nc.f32 	%f45, [%rd1+52];
	fma.rn.f32 	%f46, %f44, %f45, %f43;
	ld.shared.f32 	%f47, [%r3+176];
	ld.global.nc.f32 	%f48, [%rd1+56];
	fma.rn.f32 	%f49, %f47, %f48, %f46;
	ld.shared.f32 	%f50, [%r3+240];
	ld.global.nc.f32 	%f51, [%rd1+60];
	fma.rn.f32 	%f52, %f50, %f51, %f49;
	ld.shared.f32 	%f53, [%r3+244];
	ld.global.nc.f32 	%f54, [%rd1+64];
	fma.rn.f32 	%f55, %f53, %f54, %f52;
	ld.shared.f32 	%f56, [%r3+248];
	ld.global.nc.f32 	%f57, [%rd1+68];
	fma.rn.f32 	%f58, %f56, %f57, %f55;
	ld.shared.f32 	%f59, [%r3+252];
	ld.global.nc.f32 	%f60, [%rd1+72];
	fma.rn.f32 	%f61, %f59, %f60, %f58;
	ld.shared.f32 	%f62, [%r3+256];
	ld.global.nc.f32 	%f63, [%rd1+76];
	fma.rn.f32 	%f64, %f62, %f63, %f61;
	ld.shared.f32 	%f65, [%r3+320];
	ld.global.nc.f32 	%f66, [%rd1+80];
	fma.rn.f32 	%f67, %f65, %f66, %f64;
	ld.shared.f32 	%f68, [%r3+324];
	ld.global.nc.f32 	%f69, [%rd1+84];
	fma.rn.f32 	%f70, %f68, %f69, %f67;
	ld.shared.f32 	%f71, [%r3+328];
	ld.global.nc.f32 	%f72, [%rd1+88];
	fma.rn.f32 	%f73, %f71, %f72, %f70;
	ld.shared.f32 	%f74, [%r3+332];
	ld.global.nc.f32 	%f75, [%rd1+92];
	fma.rn.f32 	%f76, %f74, %f75, %f73;
	ld.shared.f32 	%f77, [%r3+336];
	ld.global.nc.f32 	%f78, [%rd1+96];
	fma.rn.f32 	%f3, %f77, %f78, %f76;
	@%p14 bra 	$L__BB0_6;
	max.f32 	%f79, %f3, 0f00000000;
	min.f32 	%f80, %f79, 0f3F800000;
	st.global.f32 	[%rd4], %f80;
$L__BB0_6:
	bar.sync 	0;
	add.s32 	%r42, %r42, 1;
	setp.ne.s32 	%p15, %r42, 0;
	add.s32 	%r41, %r41, 1;
	add.s32 	%r40, %r40, 1;
	@%p15 bra 	$L__BB0_2;
$L__BB0_7:
	ret;

}


// ===== COMPILED SASS (sm_100) =====

	.target	sm_100

	.elftype	@"ET_EXEC"


//--------------------- .note.nv.tkinfo           --------------------------
	.section	.note.nv.tkinfo,"",@"SHT_NOTE"
	.sectionflags	@"SHF_NOTE_NV_TKINFO"
	.tkinfo
        /*0018*/ 	.word	0x00000002
        /*0030*/ 	.string	""
        /*0030*/ 	.string	"ptxas"
        /*0030*/ 	.string	"Cuda compilation tools, release 13.0, V13.0.88"
        /*0030*/ 	.string	"Build cuda_13.0.r13.0/compiler.36424714_0"
        /*0030*/ 	.string	"-arch sm_100 -m 64 "



//--------------------- .note.nv.cuinfo           --------------------------
	.section	.note.nv.cuinfo,"",@"SHT_NOTE"
	.sectionflags	@"SHF_NOTE_NV_CUINFO"
        /*0018*/ 	.short	0x0002
        /*001a*/ 	.short	0x0064
        /*001c*/ 	.short	0x0082
	.zero		2


//--------------------- .nv.info                  --------------------------
	.section	.nv.info,"",@"SHT_CUDA_INFO"
	.align	4


	//----- nvinfo : EIATTR_REGCOUNT
	.align		4
        /*0000*/ 	.byte	0x04, 0x2f
        /*0002*/ 	.short	(.L_1 - .L_0)
	.align		4
.L_0:
        /*0004*/ 	.word	index@(_Z11convolutionPfPKfS_iii)
        /*0008*/ 	.word	0x00000028


	//----- nvinfo : EIATTR_FRAME_SIZE
	.align		4
.L_1:
        /*000c*/ 	.byte	0x04, 0x11
        /*000e*/ 	.short	(.L_3 - .L_2)
	.align		4
.L_2:
        /*0010*/ 	.word	index@(_Z11convolutionPfPKfS_iii)
        /*0014*/ 	.word	0x00000000


	//----- nvinfo : EIATTR_MIN_STACK_SIZE
	.align		4
.L_3:
        /*0018*/ 	.byte	0x04, 0x12
        /*001a*/ 	.short	(.L_5 - .L_4)
	.align		4
.L_4:
        /*001c*/ 	.word	index@(_Z11convolutionPfPKfS_iii)
        /*0020*/ 	.word	0x00000000
.L_5:


//--------------------- .nv.compat                --------------------------
	.section	.nv.compat,"",@"SHT_CUDA_COMPAT_INFO"
	.align	4
        /*0000*/ 	.byte	0x02, 0x09, 0x00, 0x00, 0x02, 0x02, 0x01, 0x00, 0x02, 0x05, 0x05, 0x00, 0x03, 0x07, 0x01, 0x01
        /*0010*/ 	.byte	0x02, 0x03, 0x00, 0x00, 0x02, 0x06, 0x01, 0x00, 0x04, 0x0b, 0x08, 0x00, 0x09, 0x00, 0x00, 0x00
        /*0020*/ 	.byte	0x00, 0x00, 0x00, 0x00


//--------------------- .nv.info._Z11convolutionPfPKfS_iii --------------------------
	.section	.nv.info._Z11convolutionPfPKfS_iii,"",@"SHT_CUDA_INFO"
	.sectionflags	@""
	.align	4


	//----- nvinfo : EIATTR_CUDA_API_VERSION
	.align		4
        /*0000*/ 	.byte	0x04, 0x37
        /*0002*/ 	.short	(.L_7 - .L_6)
.L_6:
        /*0004*/ 	.word	0x00000082


	//----- nvinfo : EIATTR_KPARAM_INFO
	.align		4
.L_7:
        /*0008*/ 	.byte	0x04, 0x17
        /*000a*/ 	.short	(.L_9 - .L_8)
.L_8:
        /*000c*/ 	.word	0x00000000
        /*0010*/ 	.short	0x0005
        /*0012*/ 	.short	0x0020
        /*0014*/ 	.byte	0x00, 0xf0, 0x11, 0x00


	//----- nvinfo : EIATTR_KPARAM_INFO
	.align		4
.L_9:
        /*0018*/ 	.byte	0x04, 0x17
        /*001a*/ 	.short	(.L_11 - .L_10)
.L_10:
        /*001c*/ 	.word	0x00000000
        /*0020*/ 	.short	0x0004
        /*0022*/ 	.short	0x001c
        /*0024*/ 	.byte	0x00, 0xf0, 0x11, 0x00


	//----- nvinfo : EIATTR_KPARAM_INFO
	.align		4
.L_11:
        /*0028*/ 	.byte	0x04, 0x17
        /*002a*/ 	.short	(.L_13 - .L_12)
.L_12:
        /*002c*/ 	.word	0x00000000
        /*0030*/ 	.short	0x0003
        /*0032*/ 	.short	0x0018
        /*0034*/ 	.byte	0x00, 0xf0, 0x11, 0x00


	//----- nvinfo : EIATTR_KPARAM_INFO
	.align		4
.L_13:
        /*0038*/ 	.byte	0x04, 0x17
        /*003a*/ 	.short	(.L_15 - .L_14)
.L_14:
        /*003c*/ 	.word	0x00000000
        /*0040*/ 	.short	0x0002
        /*0042*/ 	.short	0x0010
        /*0044*/ 	.byte	0x00, 0xf5, 0x21, 0x00


	//----- nvinfo : EIATTR_KPARAM_INFO
	.align		4
.L_15:
        /*0048*/ 	.byte	0x04, 0x17
        /*004a*/ 	.short	(.L_17 - .L_16)
.L_16:
        /*004c*/ 	.word	0x00000000
        /*0050*/ 	.short	0x0001
        /*0052*/ 	.short	0x0008
        /*0054*/ 	.byte	0x00, 0xf5, 0x21, 0x00


	//----- nvinfo : EIATTR_KPARAM_INFO
	.align		4
.L_17:
        /*0058*/ 	.byte	0x04, 0x17
        /*005a*/ 	.short	(.L_19 - .L_18)
.L_18:
        /*005c*/ 	.word	0x00000000
        /*0060*/ 	.short	0x0000
        /*0062*/ 	.short	0x0000
        /*0064*/ 	.byte	0x00, 0xf5, 0x21, 0x00


	//----- nvinfo : EIATTR_SPARSE_MMA_MASK
	.align		4
.L_19:
        /*0068*/ 	.byte	0x03, 0x50
        /*006a*/ 	.short	0x0000


	//----- nvinfo : EIATTR_MAXREG_COUNT
	.align		4
        /*006c*/ 	.byte	0x03, 0x1b
        /*006e*/ 	.short	0x00ff


	//----- nvinfo : EIATTR_NUM_BARRIERS
	.align		4
        /*0070*/ 	.byte	0x02, 0x4c
        /*0072*/ 	.byte	0x01
	.zero		1


	//----- nvinfo : EIATTR_MERCURY_ISA_VERSION
	.align		4
        /*0074*/ 	.byte	0x03, 0x5f
        /*0076*/ 	.short	0x0101


	//----- nvinfo : EIATTR_VRC_CTA_INIT_COUNT
	.align		4
        /*0078*/ 	.byte	0x02, 0x4a
	.zero		1
	.zero		1


	//----- nvinfo : EIATTR_EXIT_INSTR_OFFSETS
	.align		4
        /*007c*/ 	.byte	0x04, 0x1c
        /*007e*/ 	.short	(.L_21 - .L_20)


	//   ....[0]....
.L_20:
        /*0080*/ 	.word	0x00000030


	//   ....[1]....
        /*0084*/ 	.word	0x00000890


	//----- nvinfo : EIATTR_CBANK_PARAM_SIZE
	.align		4
.L_21:
        /*0088*/ 	.byte	0x03, 0x19
        /*008a*/ 	.short	0x0024


	//----- nvinfo : EIATTR_PARAM_CBANK
	.align		4
        /*008c*/ 	.byte	0x04, 0x0a
        /*008e*/ 	.short	(.L_23 - .L_22)
	.align		4
.L_22:
        /*0090*/ 	.word	index@(.nv.constant0._Z11convolutionPfPKfS_iii)
        /*0094*/ 	.short	0x0380
        /*0096*/ 	.short	0x0024


	//----- nvinfo : EIATTR_SW_WAR
	.align		4
.L_23:
        /*0098*/ 	.byte	0x04, 0x36
        /*009a*/ 	.short	(.L_25 - .L_24)
.L_24:
        /*009c*/ 	.word	0x00000008
.L_25:


//--------------------- .nv.callgraph             --------------------------
	.section	.nv.callgraph,"",@"SHT_CUDA_CALLGRAPH"
	.align	4
	.sectionentsize	8
	.align		4
        /*0000*/ 	.word	0x00000000
	.align		4
        /*0004*/ 	.word	0xffffffff
	.align		4
        /*0008*/ 	.word	0x00000000
	.align		4
        /*000c*/ 	.word	0xfffffffe
	.align		4
        /*0010*/ 	.word	0x00000000
	.align		4
        /*0014*/ 	.word	0xfffffffd
	.align		4
        /*0018*/ 	.word	0x00000000
	.align		4
        /*001c*/ 	.word	0xfffffffc


//--------------------- .text._Z11convolutionPfPKfS_iii --------------------------
	.section	.text._Z11convolutionPfPKfS_iii,"ax",@progbits
	.align	128
        .global         _Z11convolutionPfPKfS_iii
        .type           _Z11convolutionPfPKfS_iii,@function
        .size           _Z11convolutionPfPKfS_iii,(.L_x_2 - _Z11convolutionPfPKfS_iii)
        .other          _Z11convolutionPfPKfS_iii,@"STO_CUDA_ENTRY STV_DEFAULT"
_Z11convolutionPfPKfS_iii:
.text._Z11convolutionPfPKfS_iii:
[----:B------:R-:W-:Y:S08]  /*0000*/  LDC R1, c[0x0][0x37c] ;  /* 0x0000df00ff017b82 */ /* 0x000ff00000000800 */
[----:B------:R-:W0:Y:S02]  /*0010*/  LDC R32, c[0x0][0x398] ;  /* 0x0000e600ff207b82 */ /* 0x000e240000000800 */
[----:B0-----:R-:W-:-:S13]  /*0020*/  ISETP.GE.AND P0, PT, R32, 0x1, PT ;  /* 0x000000012000780c */ /* 0x001fda0003f06270 */
[----:B------:R-:W-:Y:S05]  /*0030*/  @!P0 EXIT ;  /* 0x000000000000894d */ /* 0x000fea0003800000 */
[----:B------:R-:W0:Y:S01]  /*0040*/  S2R R29, SR_TID.X ;  /* 0x00000000001d7919 */ /* 0x000e220000002100 */
[----:B------:R-:W1:Y:S01]  /*0050*/  LDC.64 R18, c[0x0][0x388] ;  /* 0x0000e200ff127b82 */ /* 0x000e620000000a00 */
[----:B------:R-:W2:Y:S01]  /*0060*/  LDCU UR6, c[0x0][0x3a0] ;  /* 0x00007400ff0677ac */ /* 0x000ea20008000800 */
[----:B------:R-:W-:Y:S01]  /*0070*/  MOV R5, 0x400 ;  /* 0x0000040000057802 */ /* 0x000fe20000000f00 */
[----:B------:R-:W0:Y:S01]  /*0080*/  S2R R34, SR_TID.Y ;  /* 0x0000000000227919 */ /* 0x000e220000002200 */
[----:B------:R-:W3:Y:S01]  /*0090*/  LDCU UR7, c[0x0][0x39c] ;  /* 0x00007380ff0777ac */ /* 0x000ee20008000800 */
[----:B------:R-:W4:Y:S01]  /*00a0*/  S2R R4, SR_CTAID.Y ;  /* 0x0000000000047919 */ /* 0x000f220000002600 */
[----:B------:R-:W1:Y:S01]  /*00b0*/  LDCU.64 UR4, c[0x0][0x358] ;  /* 0x00006b00ff0477ac */ /* 0x000e620008000a00 */
[----:B------:R-:W3:Y:S01]  /*00c0*/  S2R R28, SR_CTAID.X ;  /* 0x00000000001c7919 */ /* 0x000ee20000002500 */
[----:B------:R-:W3:Y:S01]  /*00d0*/  S2R R6, SR_CgaCtaId ;  /* 0x0000000000067919 */ /* 0x000ee20000008800 */
[----:B-1----:R1:W5:Y:S04]  /*00e0*/  LDG.E.CONSTANT R7, desc[UR4][R18.64+0x18] ;  /* 0x0000180412077981 */ /* 0x002368000c1e9900 */
[----:B------:R1:W5:Y:S01]  /*00f0*/  LDG.E.CONSTANT R8, desc[UR4][R18.64+0x1c] ;  /* 0x00001c0412087981 */ /* 0x000362000c1e9900 */
[----:B0-----:R-:W-:-:S03]  /*0100*/  LEA R2, R34, R29, 0x4 ;  /* 0x0000001d22027211 */ /* 0x001fc600078e20ff */
[----:B------:R1:W5:Y:S01]  /*0110*/  LDG.E.CONSTANT R9, desc[UR4][R18.64+0x20] ;  /* 0x0000200412097981 */ /* 0x000362000c1e9900 */
[----:B------:R-:W-:-:S03]  /*0120*/  LOP3.LUT R0, R2, 0xffff, RZ, 0xc0, !PT ;  /* 0x0000ffff02007812 */ /* 0x000fc600078ec0ff */
[----:B------:R1:W5:Y:S01]  /*0130*/  LDG.E.CONSTANT R10, desc[UR4][R18.64+0x24] ;  /* 0x00002404120a7981 */ /* 0x000362000c1e9900 */
[----:B----4-:R-:W-:Y:S01]  /*0140*/  LEA R31, R4, R34, 0x4 ;  /* 0x00000022041f7211 */ /* 0x010fe200078e20ff */
[----:B------:R-:W-:-:S03]  /*0150*/  IMAD R0, R0, 0x6667, RZ ;  /* 0x0000666700007824 */ /* 0x000fc600078e02ff */
[----:B--2---:R-:W-:Y:S01]  /*0160*/  ISETP.GE.AND P0, PT, R31, UR6, PT ;  /* 0x000000061f007c0c */ /* 0x004fe2000bf06270 */
[----:B------:R1:W5:Y:S01]  /*0170*/  LDG.E.CONSTANT R11, desc[UR4][R18.64+0x28] ;  /* 0x00002804120b7981 */ /* 0x000362000c1e9900 */
[----:B---3--:R-:W-:Y:S02]  /*0180*/  LEA R6, R6, R5, 0x18 ;  /* 0x0000000506067211 */ /* 0x008fe400078ec0ff */
[----:B------:R-:W-:Y:S01]  /*0190*/  SHF.R.U32.HI R33, RZ, 0x13, R0 ;  /* 0x00000013ff217819 */ /* 0x000fe20000011600 */
[----:B------:R1:W5:Y:S01]  /*01a0*/  LDG.E.CONSTANT R5, desc[UR4][R18.64+0x10] ;  /* 0x0000100412057981 */ /* 0x000362000c1e9900 */
[----:B------:R-:W-:Y:S01]  /*01b0*/  LEA R0, R28, R29, 0x4 ;  /* 0x0000001d1c007211 */ /* 0x000fe200078e20ff */
[----:B------:R-:W-:Y:S01]  /*01c0*/  IMAD R34, R34, 0x50, R6 ;  /* 0x0000005022227824 */ /* 0x000fe200078e0206 */
[----:B------:R-:W-:Y:S01]  /*01d0*/  PRMT R3, R33, 0x9910, RZ ;  /* 0x0000991021037816 */ /* 0x000fe200000000ff */
[----:B------:R1:W5:Y:S01]  /*01e0*/  LDG.E.CONSTANT R12, desc[UR4][R18.64+0x2c] ;  /* 0x00002c04120c7981 */ /* 0x000362000c1e9900 */
[----:B------:R-:W-:Y:S01]  /*01f0*/  LEA R4, R4, R33, 0x4 ;  /* 0x0000002104047211 */ /* 0x000fe200078e20ff */
[----:B------:R-:W-:Y:S01]  /*0200*/  IMAD R31, R31, UR7, R0 ;  /* 0x000000071f1f7c24 */ /* 0x000fe2000f8e0200 */
[----:B------:R-:W-:Y:S01]  /*0210*/  ISETP.LT.AND P0, PT, R0, UR7, !P0 ;  /* 0x0000000700007c0c */ /* 0x000fe2000c701270 */
[----:B------:R-:W-:Y:S01]  /*0220*/  IMAD R3, R3, 0x14, RZ ;  /* 0x0000001403037824 */ /* 0x000fe200078e02ff */
[----:B------:R-:W-:Y:S01]  /*0230*/  IADD3 R30, PT, PT, R4, -0x2, RZ ;  /* 0xfffffffe041e7810 */ /* 0x000fe20007ffe0ff */
[----:B------:R-:W-:Y:S01]  /*0240*/  IMAD R33, R33, 0x50, R6 ;  /* 0x0000005021217824 */ /* 0x000fe200078e0206 */
[----:B------:R1:W5:Y:S02]  /*0250*/  LDG.E.CONSTANT R0, desc[UR4][R18.64] ;  /* 0x0000000412007981 */ /* 0x000364000c1e9900 */
[----:B------:R-:W-:-:S02]  /*0260*/  IADD3 R3, PT, PT, RZ, -R3, RZ ;  /* 0x80000003ff037210 */ /* 0x000fc40007ffe0ff */
[----:B------:R-:W-:Y:S01]  /*0270*/  ISETP.GE.AND P1, PT, R30, UR6, PT ;  /* 0x000000061e007c0c */ /* 0x000fe2000bf26270 */
[----:B------:R1:W5:Y:S01]  /*0280*/  LDG.E.CONSTANT R6, desc[UR4][R18.64+0x14] ;  /* 0x0000140412067981 */ /* 0x000362000c1e9900 */
[----:B------:R-:W-:Y:S02]  /*0290*/  PRMT R35, R3, 0x7710, RZ ;  /* 0x0000771003237816 */ /* 0x000fe400000000ff */
[----:B------:R-:W-:Y:S01]  /*02a0*/  ISETP.GT.U32.AND P1, PT, R4, 0x1, !P1 ;  /* 0x000000010400780c */ /* 0x000fe20004f24070 */
[----:B------:R1:W5:Y:S01]  /*02b0*/  LDG.E.CONSTANT R3, desc[UR4][R18.64+0x8] ;  /* 0x0000080412037981 */ /* 0x000362000c1e9900 */
[----:B------:R-:W-:-:S03]  /*02c0*/  IADD3 R35, PT, PT, R2, R35, RZ ;  /* 0x0000002302237210 */ /* 0x000fc60007ffe0ff */
[----:B------:R1:W5:Y:S04]  /*02d0*/  LDG.E.CONSTANT R2, desc[UR4][R18.64+0x4] ;  /* 0x0000040412027981 */ /* 0x000368000c1e9900 */
        /* <DEDUP_REMOVED lines=13> */
[----:B------:R1:W5:Y:S01]  /*03b0*/  LDG.E.CONSTANT R27, desc[UR4][R18.64+0x60] ;  /* 0x00006004121b7981 */ /* 0x000362000c1e9900 */
[----:B------:R-:W-:-:S04]  /*03c0*/  LOP3.LUT R35, R35, 0xffff, RZ, 0xc0, !PT ;  /* 0x0000ffff23237812 */ /* 0x000fc800078ec0ff */
[----:B------:R-:W-:-:S04]  /*03d0*/  LEA R28, R28, R35, 0x4 ;  /* 0x000000231c1c7211 */ /* 0x000fc800078e20ff */
[----:B------:R-:W-:-:S04]  /*03e0*/  IADD3 R37, PT, PT, R28, -0x2, RZ ;  /* 0xfffffffe1c257810 */ /* 0x000fc80007ffe0ff */
[----:B------:R-:W-:-:S04]  /*03f0*/  ISETP.GE.AND P2, PT, R37, UR7, PT ;  /* 0x0000000725007c0c */ /* 0x000fc8000bf46270 */
[----:B------:R-:W-:Y:S01]  /*0400*/  ISETP.GT.AND P2, PT, R37, -0x1, !P2 ;  /* 0xffffffff2500780c */ /* 0x000fe20005744270 */
[----:B------:R-:W-:Y:S01]  /*0410*/  IMAD R37, R30, UR7, R37 ;  /* 0x000000071e257c24 */ /* 0x000fe2000f8e0225 */
[----:B------:R-:W-:Y:S01]  /*0420*/  LEA R28, R29, R34, 0x2 ;  /* 0x000000221d1c7211 */ /* 0x000fe200078e10ff */
[-C--:B------:R-:W-:Y:S01]  /*0430*/  IMAD R30, R31, R32.reuse, RZ ;  /* 0x000000201f1e7224 */ /* 0x080fe200078e02ff */
[----:B------:R-:W-:Y:S01]  /*0440*/  PLOP3.LUT P1, PT, P1, P2, PT, 0x80, 0x8 ;  /* 0x000000000008781c */ /* 0x000fe20000f25070 */
[----:B------:R-:W-:Y:S01]  /*0450*/  IMAD R31, R37, R32, RZ ;  /* 0x00000020251f7224 */ /* 0x000fe200078e02ff */
[----:B------:R-:W-:Y:S02]  /*0460*/  LEA R29, R35, R33, 0x2 ;  /* 0x00000021231d7211 */ /* 0x000fe400078e10ff */
[----:B-1----:R-:W-:-:S09]  /*0470*/  IADD3 R32, PT, PT, -R32, RZ, RZ ;  /* 0x000000ff20207210 */ /* 0x002fd20007ffe1ff */
.L_x_0:
[----:B0-----:R-:W0:Y:S01]  /*0480*/  LDC.64 R18, c[0x0][0x380] ;  /* 0x0000e000ff127b82 */ /* 0x001e220000000a00 */
[----:B------:R-:W-:Y:S02]  /*0490*/  HFMA2 R34, -RZ, RZ, 0, 0 ;  /* 0x00000000ff227431 */ /* 0x000fe400000001ff */
[----:B0-----:R-:W-:-:S05]  /*04a0*/  IMAD.WIDE R18, R31, 0x4, R18 ;  /* 0x000000041f127825 */ /* 0x001fca00078e0212 */
[----:B------:R-:W2:Y:S01]  /*04b0*/  @P1 LDG.E R34, desc[UR4][R18.64] ;  /* 0x0000000412221981 */ /* 0x000ea2000c1e1900 */
[----:B------:R-:W-:Y:S02]  /*04c0*/  IADD3 R32, PT, PT, R32, 0x1, RZ ;  /* 0x0000000120207810 */ /* 0x000fe40007ffe0ff */
[----:B------:R-:W-:Y:S02]  /*04d0*/  IADD3 R31, PT, PT, R31, 0x1, RZ ;  /* 0x000000011f1f7810 */ /* 0x000fe40007ffe0ff */
[----:B------:R-:W-:Y:S01]  /*04e0*/  ISETP.NE.AND P2, PT, R32, RZ, PT ;  /* 0x000000ff2000720c */ /* 0x000fe20003f45270 */
[----:B--2---:R-:W-:Y:S01]  /*04f0*/  STS [R29], R34 ;  /* 0x000000221d007388 */ /* 0x004fe20000000800 */
[----:B------:R-:W-:Y:S06]  /*0500*/  BAR.SYNC.DEFER_BLOCKING 0x0 ;  /* 0x0000000000007b1d */ /* 0x000fec0000010000 */
[----:B------:R-:W0:Y:S04]  /*0510*/  LDS R33, [R28] ;  /* 0x000000001c217984 */ /* 0x000e280000000800 */
[----:B------:R-:W1:Y:S04]  /*0520*/  LDS R36, [R28+0x4] ;  /* 0x000004001c247984 */ /* 0x000e680000000800 */
[----:B------:R-:W2:Y:S04]  /*0530*/  LDS R35, [R28+0x8] ;  /* 0x000008001c237984 */ /* 0x000ea80000000800 */
[----:B------:R-:W-:Y:S04]  /*0540*/  LDS R37, [R28+0x10] ;  /* 0x000010001c257984 */ /* 0x000fe80000000800 */
[----:B------:R-:W-:Y:S01]  /*0550*/  LDS R19, [R28+0x50] ;  /* 0x000050001c137984 */ /* 0x000fe20000000800 */
[----:B0----5:R-:W-:-:S04]  /*0560*/  FFMA R33, R33, R0, RZ ;  /* 0x0000000021217223 */ /* 0x021fc800000000ff */
[----:B-1----:R-:W-:Y:S02]  /*0570*/  FFMA R36, R36, R2, R33 ;  /* 0x0000000224247223 */ /* 0x002fe40000000021 */
[----:B------:R-:W0:Y:S02]  /*0580*/  LDS R33, [R28+0xc] ;  /* 0x00000c001c217984 */ /* 0x000e240000000800 */
[----:B--2---:R-:W-:Y:S02]  /*0590*/  FFMA R35, R35, R3, R36 ;  /* 0x0000000323237223 */ /* 0x004fe40000000024 */
[----:B------:R-:W-:Y:S02]  /*05a0*/  LDS R36, [R28+0x58] ;  /* 0x000058001c247984 */ /* 0x000fe40000000800 */
[----:B0-----:R-:W-:Y:S02]  /*05b0*/  FFMA R18, R33, R4, R35 ;  /* 0x0000000421127223 */ /* 0x001fe40000000023 */
[----:B------:R-:W0:Y:S02]  /*05c0*/  LDS R33, [R28+0x54] ;  /* 0x000054001c217984 */ /* 0x000e240000000800 */
[----:B------:R-:W-:-:S02]  /*05d0*/  FFMA R18, R37, R5, R18 ;  /* 0x0000000525127223 */ /* 0x000fc40000000012 */
[----:B------:R-:W-:Y:S02]  /*05e0*/  LDS R35, [R28+0xa0] ;  /* 0x0000a0001c237984 */ /* 0x000fe40000000800 */
[----:B------:R-:W-:Y:S02]  /*05f0*/  FFMA R34, R19, R6, R18 ;  /* 0x0000000613227223 */ /* 0x000fe40000000012 */
[----:B------:R-:W1:Y:S04]  /*0600*/  LDS R18, [R28+0x5c] ;  /* 0x00005c001c127984 */ /* 0x000e680000000800 */
[----:B------:R-:W-:Y:S01]  /*0610*/  LDS R19, [R28+0xa4] ;  /* 0x0000a4001c137984 */ /* 0x000fe20000000800 */
[----:B0-----:R-:W-:-:S03]  /*0620*/  FFMA R33, R33, R7, R34 ;  /* 0x0000000721217223 */ /* 0x001fc60000000022 */
[----:B------:R-:W0:Y:S01]  /*0630*/  LDS R34, [R28+0x60] ;  /* 0x000060001c227984 */ /* 0x000e220000000800 */
[----:B------:R-:W-:-:S03]  /*0640*/  FFMA R33, R36, R8, R33 ;  /* 0x0000000824217223 */ /* 0x000fc60000000021 */
[----:B------:R-:W-:Y:S01]  /*0650*/  LDS R36, [R28+0xf8] ;  /* 0x0000f8001c247984 */ /* 0x000fe20000000800 */
[----:B-1----:R-:W-:-:S03]  /*0660*/  FFMA R33, R18, R9, R33 ;  /* 0x0000000912217223 */ /* 0x002fc60000000021 */
[----:B------:R-:W-:Y:S01]  /*0670*/  LDS R18, [R28+0xac] ;  /* 0x0000ac001c127984 */ /* 0x000fe20000000800 */
[----:B0-----:R-:W-:-:S03]  /*0680*/  FFMA R34, R34, R10, R33 ;  /* 0x0000000a22227223 */ /* 0x001fc60000000021 */
[----:B------:R-:W0:Y:S01]  /*0690*/  LDS R33, [R28+0xa8] ;  /* 0x0000a8001c217984 */ /* 0x000e220000000800 */
[----:B------:R-:W-:-:S03]  /*06a0*/  FFMA R34, R35, R11, R34 ;  /* 0x0000000b23227223 */ /* 0x000fc60000000022 */
[----:B------:R-:W-:Y:S01]  /*06b0*/  LDS R35, [R28+0x140] ;  /* 0x000140001c237984 */ /* 0x000fe20000000800 */
[----:B------:R-:W-:-:S03]  /*06c0*/  FFMA R34, R19, R12, R34 ;  /* 0x0000000c13227223 */ /* 0x000fc60000000022 */
[----:B------:R-:W1:Y:S01]  /*06d0*/  LDS R19, [R28+0xb0] ;  /* 0x0000b0001c137984 */ /* 0x000e620000000800 */
[----:B0-----:R-:W-:-:S03]  /*06e0*/  FFMA R33, R33, R13, R34 ;  /* 0x0000000d21217223 */ /* 0x001fc60000000022 */
[----:B------:R-:W0:Y:S01]  /*06f0*/  LDS R34, [R28+0xf0] ;  /* 0x0000f0001c227984 */ /* 0x000e220000000800 */
[----:B------:R-:W-:-:S03]  /*0700*/  FFMA R18, R18, R14, R33 ;  /* 0x0000000e12127223 */ /* 0x000fc60000000021 */
[----:B------:R-:W2:Y:S01]  /*0710*/  LDS R33, [R28+0xf4] ;  /* 0x0000f4001c217984 */ /* 0x000ea20000000800 */
[----:B-1----:R-:W-:-:S03]  /*0720*/  FFMA R19, R19, R15, R18 ;  /* 0x0000000f13137223 */ /* 0x002fc60000000012 */
[----:B------:R-:W1:Y:S01]  /*0730*/  LDS R18, [R28+0xfc] ;  /* 0x0000fc001c127984 */ /* 0x000e620000000800 */
[----:B0-----:R-:W-:-:S03]  /*0740*/  FFMA R34, R34, R16, R19 ;  /* 0x0000001022227223 */ /* 0x001fc60000000013 */
[----:B------:R-:W-:Y:S01]  /*0750*/  LDS R19, [R28+0x144] ;  /* 0x000144001c137984 */ /* 0x000fe20000000800 */
[----:B--2---:R-:W-:-:S03]  /*0760*/  FFMA R33, R33, R17, R34 ;  /* 0x0000001121217223 */ /* 0x004fc60000000022 */
[----:B------:R-:W0:Y:S01]  /*0770*/  LDS R34, [R28+0x100] ;  /* 0x000100001c227984 */ /* 0x000e220000000800 */
[----:B------:R-:W-:-:S03]  /*0780*/  FFMA R33, R36, R20, R33 ;  /* 0x0000001424217223 */ /* 0x000fc60000000021 */
[----:B------:R-:W-:Y:S01]  /*0790*/  LDS R36, [R28+0x14c] ;  /* 0x00014c001c247984 */ /* 0x000fe20000000800 */
[----:B-1----:R-:W-:-:S04]  /*07a0*/  FFMA R33, R18, R21, R33 ;  /* 0x0000001512217223 */ /* 0x002fc80000000021 */
[----:B0-----:R-:W-:Y:S02]  /*07b0*/  FFMA R34, R34, R22, R33 ;  /* 0x0000001622227223 */ /* 0x001fe40000000021 */
[----:B------:R-:W0:Y:S02]  /*07c0*/  LDS R33, [R28+0x148] ;  /* 0x000148001c217984 */ /* 0x000e240000000800 */
[----:B------:R-:W-:-:S04]  /*07d0*/  FFMA R34, R35, R23, R34 ;  /* 0x0000001723227223 */ /* 0x000fc80000000022 */
[----:B------:R-:W-:Y:S02]  /*07e0*/  FFMA R18, R19, R24, R34 ;  /* 0x0000001813127223 */ /* 0x000fe40000000022 */
[----:B------:R-:W1:Y:S02]  /*07f0*/  LDS R34, [R28+0x150] ;  /* 0x000150001c227984 */ /* 0x000e640000000800 */
[----:B0-----:R-:W-:Y:S02]  /*0800*/  FFMA R33, R33, R25, R18 ;  /* 0x0000001921217223 */ /* 0x001fe40000000012 */
[----:B------:R-:W0:Y:S02]  /*0810*/  LDC.64 R18, c[0x0][0x390] ;  /* 0x0000e400ff127b82 */ /* 0x000e240000000a00 */
[----:B------:R-:W-:-:S04]  /*0820*/  FFMA R33, R36, R26, R33 ;  /* 0x0000001a24217223 */ /* 0x000fc80000000021 */
[----:B-1----:R-:W-:Y:S01]  /*0830*/  FFMA.SAT R33, R34, R27, R33 ;  /* 0x0000001b22217223 */ /* 0x002fe20000002021 */
[C---:B0-----:R-:W-:Y:S01]  /*0840*/  IMAD.WIDE R18, R30.reuse, 0x4, R18 ;  /* 0x000000041e127825 */ /* 0x041fe200078e0212 */
[----:B------:R-:W-:-:S04]  /*0850*/  IADD3 R30, PT, PT, R30, 0x1, RZ ;  /* 0x000000011e1e7810 */ /* 0x000fc80007ffe0ff */
[----:B------:R0:W-:Y:S01]  /*0860*/  @P0 STG.E desc[UR4][R18.64], R33 ;  /* 0x0000002112000986 */ /* 0x0001e2000c101904 */
[----:B------:R-:W-:Y:S06]  /*0870*/  BAR.SYNC.DEFER_BLOCKING 0x0 ;  /* 0x0000000000007b1d */ /* 0x000fec0000010000 */
[----:B------:R-:W-:Y:S05]  /*0880*/  @P2 BRA `(.L_x_0) ;  /* 0xfffffff800fc2947 */ /* 0x000fea000383ffff */
[----:B------:R-:W-:Y:S05]  /*0890*/  EXIT ;  /* 0x000000000000794d */ /* 0x000fea0003800000 */
.L_x_1:
[----:B------:R-:W-:-:S00]  /*08a0*/  BRA `(.L_x_1) ;  /* 0xfffffffc00fc7947 */ /* 0x000fc0000383ffff */
[----:B------:R-:W-:-:S00]  /*08b0*/  NOP ;  /* 0x0000000000007918 */ /* 0x000fc00000000000 */
        /* <DEDUP_REMOVED lines=12> */
.L_x_2:


//--------------------- .nv.shared._Z11convolutionPfPKfS_iii --------------------------
	.section	.nv.shared._Z11convolutionPfPKfS_iii,"aw",@nobits
	.sectionflags	@""
	.align	4
.nv.shared._Z11convolutionPfPKfS_iii:
	.zero		2624


//--------------------- .nv.shared.reserved.0     --------------------------
	.section	.nv.shared.reserved.0,"aw",@nobits
	.weak		__nv_reservedSMEM_offset_0_alias
	.size		__nv_reservedSMEM_offset_0_alias, 0, 64
	.other		__nv_reservedSMEM_offset_0_alias,@"STO_CUDA_RESERVED_SHARED STV_DEFAULT"
__nv_reservedSMEM_offset_0_alias:
	.zero		0
	.zero		64


//--------------------- .nv.constant0._Z11convolutionPfPKfS_iii --------------------------
	.section	.nv.constant0._Z11convolutionPfPKfS_iii,"a",@progbits
	.sectionflags	@""
	.align	4
.nv.constant0._Z11convolutionPfPKfS_iii:
	.zero		932


//--------------------- SYMBOLS --------------------------

	.type		.nv.reservedSmem.offset0,@object
	.size		.nv.reservedSmem.offset0,0x4
	.type		.nv.reservedSmem.cap,@object
	.size		.nv.reservedSmem.cap,0x4
